	.headerflags	@"EF_CUDA_TEXMODE_UNIFIED EF_CUDA_64BIT_ADDRESS EF_CUDA_ACCELERATORS EF_CUDA_SM90 EF_CUDA_VIRTUAL_SM(EF_CUDA_SM90)"
	.elftype	@"ET_EXEC"


//--------------------- .nv.info                  --------------------------
	.section	.nv.info,"",@"SHT_CUDA_INFO"
	.align	4


	//----- nvinfo : EIATTR_REGCOUNT
	.align		4
        /*0000*/ 	.byte	0x04, 0x2f
        /*0002*/ 	.short	(.L_2 - .L_1)
	.align		4
.L_1:
        /*0004*/ 	.word	index@(triton_poi_fused_add_mul_rsub_sigmoid_tanh_0)
        /*0008*/ 	.word	0x00000020


	//----- nvinfo : EIATTR_MIN_STACK_SIZE
	.align		4
.L_2:
        /*000c*/ 	.byte	0x04, 0x12
        /*000e*/ 	.short	(.L_4 - .L_3)
	.align		4
.L_3:
        /*0010*/ 	.word	index@(triton_poi_fused_add_mul_rsub_sigmoid_tanh_0)
        /*0014*/ 	.word	0x00000000


	//----- nvinfo : EIATTR_FRAME_SIZE
	.align		4
.L_4:
        /*0018*/ 	.byte	0x04, 0x11
        /*001a*/ 	.short	(.L_6 - .L_5)
	.align		4
.L_5:
        /*001c*/ 	.word	index@(triton_poi_fused_add_mul_rsub_sigmoid_tanh_0)
        /*0020*/ 	.word	0x00000000


	//----- nvinfo : EIATTR_MIN_STACK_SIZE
	.align		4
.L_6:
        /*0024*/ 	.byte	0x04, 0x12
        /*0026*/ 	.short	(.L_8 - .L_7)
	.align		4
.L_7:
        /*0028*/ 	.word	index@(triton_poi_fused_add_mul_rsub_sigmoid_tanh_0)
        /*002c*/ 	.word	0x00000000
.L_8:


//--------------------- .nv.info.triton_poi_fused_add_mul_rsub_sigmoid_tanh_0 --------------------------
	.section	.nv.info.triton_poi_fused_add_mul_rsub_sigmoid_tanh_0,"",@"SHT_CUDA_INFO"
	.sectionflags	@""
	.align	4


	//----- nvinfo : EIATTR_CUDA_API_VERSION
	.align		4
        /*0000*/ 	.byte	0x04, 0x37
        /*0002*/ 	.short	(.L_10 - .L_9)
.L_9:
        /*0004*/ 	.word	0x0000007c


	//----- nvinfo : EIATTR_KPARAM_INFO
	.align		4
.L_10:
        /*0008*/ 	.byte	0x04, 0x17
        /*000a*/ 	.short	(.L_12 - .L_11)
.L_11:
        /*000c*/ 	.word	0x00000000
        /*0010*/ 	.short	0x0009
        /*0012*/ 	.short	0x0048
        /*0014*/ 	.byte	0x00, 0xf0, 0x11, 0x00


	//----- nvinfo : EIATTR_KPARAM_INFO
	.align		4
.L_12:
        /*0018*/ 	.byte	0x04, 0x17
        /*001a*/ 	.short	(.L_14 - .L_13)
.L_13:
        /*001c*/ 	.word	0x00000000
        /*0020*/ 	.short	0x0008
        /*0022*/ 	.short	0x0040
        /*0024*/ 	.byte	0x00, 0xf4, 0x21, 0x00


	//----- nvinfo : EIATTR_KPARAM_INFO
	.align		4
.L_14:
        /*0028*/ 	.byte	0x04, 0x17
        /*002a*/ 	.short	(.L_16 - .L_15)
.L_15:
        /*002c*/ 	.word	0x00000000
        /*0030*/ 	.short	0x0007
        /*0032*/ 	.short	0x0038
        /*0034*/ 	.byte	0x00, 0xf4, 0x21, 0x00


	//----- nvinfo : EIATTR_KPARAM_INFO
	.align		4
.L_16:
        /*0038*/ 	.byte	0x04, 0x17
        /*003a*/ 	.short	(.L_18 - .L_17)
.L_17:
        /*003c*/ 	.word	0x00000000
        /*0040*/ 	.short	0x0006
        /*0042*/ 	.short	0x0030
        /*0044*/ 	.byte	0x00, 0xf4, 0x21, 0x00


	//----- nvinfo : EIATTR_KPARAM_INFO
	.align		4
.L_18:
        /*0048*/ 	.byte	0x04, 0x17
        /*004a*/ 	.short	(.L_20 - .L_19)
.L_19:
        /*004c*/ 	.word	0x00000000
        /*0050*/ 	.short	0x0005
        /*0052*/ 	.short	0x0028
        /*0054*/ 	.byte	0x00, 0xf4, 0x21, 0x00


	//----- nvinfo : EIATTR_KPARAM_INFO
	.align		4
.L_20:
        /*0058*/ 	.byte	0x04, 0x17
        /*005a*/ 	.short	(.L_22 - .L_21)
.L_21:
        /*005c*/ 	.word	0x00000000
        /*0060*/ 	.short	0x0004
        /*0062*/ 	.short	0x0020
        /*0064*/ 	.byte	0x00, 0xf4, 0x21, 0x00


	//----- nvinfo : EIATTR_KPARAM_INFO
	.align		4
.L_22:
        /*0068*/ 	.byte	0x04, 0x17
        /*006a*/ 	.short	(.L_24 - .L_23)
.L_23:
        /*006c*/ 	.word	0x00000000
        /*0070*/ 	.short	0x0003
        /*0072*/ 	.short	0x0018
        /*0074*/ 	.byte	0x00, 0xf4, 0x21, 0x00


	//----- nvinfo : EIATTR_KPARAM_INFO
	.align		4
.L_24:
        /*0078*/ 	.byte	0x04, 0x17
        /*007a*/ 	.short	(.L_26 - .L_25)
.L_25:
        /*007c*/ 	.word	0x00000000
        /*0080*/ 	.short	0x0002
        /*0082*/ 	.short	0x0010
        /*0084*/ 	.byte	0x00, 0xf4, 0x21, 0x00


	//----- nvinfo : EIATTR_KPARAM_INFO
	.align		4
.L_26:
        /*0088*/ 	.byte	0x04, 0x17
        /*008a*/ 	.short	(.L_28 - .L_27)
.L_27:
        /*008c*/ 	.word	0x00000000
        /*0090*/ 	.short	0x0001
        /*0092*/ 	.short	0x0008
        /*0094*/ 	.byte	0x00, 0xf4, 0x21, 0x00


	//----- nvinfo : EIATTR_KPARAM_INFO
	.align		4
.L_28:
        /*0098*/ 	.byte	0x04, 0x17
        /*009a*/ 	.short	(.L_30 - .L_29)
.L_29:
        /*009c*/ 	.word	0x00000000
        /*00a0*/ 	.short	0x0000
        /*00a2*/ 	.short	0x0000
        /*00a4*/ 	.byte	0x00, 0xf4, 0x21, 0x00


	//----- nvinfo : EIATTR_SPARSE_MMA_MASK
	.align		4
.L_30:
        /*00a8*/ 	.byte	0x03, 0x50
        /*00aa*/ 	.short	0x0000


	//----- nvinfo : EIATTR_MAXREG_COUNT
	.align		4
        /*00ac*/ 	.byte	0x03, 0x1b
        /*00ae*/ 	.short	0x00ff


	//----- nvinfo : EIATTR_EXIT_INSTR_OFFSETS
	.align		4
        /*00b0*/ 	.byte	0x04, 0x1c
        /*00b2*/ 	.short	(.L_32 - .L_31)


	//   ....[0]....
.L_31:
        /*00b4*/ 	.word	0x000008b0


	//   ....[1]....
        /*00b8*/ 	.word	0x000008d0


	//----- nvinfo : EIATTR_REQNTID
	.align		4
.L_32:
        /*00bc*/ 	.byte	0x04, 0x10
        /*00be*/ 	.short	(.L_34 - .L_33)
.L_33:
        /*00c0*/ 	.word	0x00000080
        /*00c4*/ 	.word	0x00000001
        /*00c8*/ 	.word	0x00000001


	//----- nvinfo : EIATTR_CRS_STACK_SIZE
	.align		4
.L_34:
        /*00cc*/ 	.byte	0x04, 0x1e
        /*00ce*/ 	.short	(.L_36 - .L_35)
.L_35:
        /*00d0*/ 	.word	0x00000000


	//----- nvinfo : EIATTR_CBANK_PARAM_SIZE
	.align		4
.L_36:
        /*00d4*/ 	.byte	0x03, 0x19
        /*00d6*/ 	.short	0x004c


	//----- nvinfo : EIATTR_PARAM_CBANK
	.align		4
        /*00d8*/ 	.byte	0x04, 0x0a
        /*00da*/ 	.short	(.L_38 - .L_37)
	.align		4
.L_37:
        /*00dc*/ 	.word	index@(.nv.constant0.triton_poi_fused_add_mul_rsub_sigmoid_tanh_0)
        /*00e0*/ 	.short	0x0210
        /*00e2*/ 	.short	0x004c


	//----- nvinfo : EIATTR_SW_WAR
	.align		4
.L_38:
        /*00e4*/ 	.byte	0x04, 0x36
        /*00e6*/ 	.short	(.L_40 - .L_39)
.L_39:
        /*00e8*/ 	.word	0x00000008
.L_40:


//--------------------- .nv.callgraph             --------------------------
	.section	.nv.callgraph,"",@"SHT_CUDA_CALLGRAPH"
	.align	4
	.sectionentsize	8
	.align		4
        /*0000*/ 	.word	0x00000000
	.align		4
        /*0004*/ 	.word	0xffffffff
	.align		4
        /*0008*/ 	.word	0x00000000
	.align		4
        /*000c*/ 	.word	0xfffffffe
	.align		4
        /*0010*/ 	.word	0x00000000
	.align		4
        /*0014*/ 	.word	0xfffffffd
	.align		4
        /*0018*/ 	.word	0x00000000
	.align		4
        /*001c*/ 	.word	0xfffffffc


//--------------------- .nv.constant4             --------------------------
	.section	.nv.constant4,"a",@progbits
	.align	8
	.align		8
.nv.constant4:
        /*0000*/ 	.dword	_$_str


//--------------------- .text.triton_poi_fused_add_mul_rsub_sigmoid_tanh_0 --------------------------
	.section	.text.triton_poi_fused_add_mul_rsub_sigmoid_tanh_0,"ax",@progbits
	.align	128
        .global         triton_poi_fused_add_mul_rsub_sigmoid_tanh_0
        .type           triton_poi_fused_add_mul_rsub_sigmoid_tanh_0,@function
        .size           triton_poi_fused_add_mul_rsub_sigmoid_tanh_0,(.L_x_7 - triton_poi_fused_add_mul_rsub_sigmoid_tanh_0)
        .other          triton_poi_fused_add_mul_rsub_sigmoid_tanh_0,@"STO_CUDA_ENTRY STV_DEFAULT"
triton_poi_fused_add_mul_rsub_sigmoid_tanh_0:
.text.triton_poi_fused_add_mul_rsub_sigmoid_tanh_0:
[----:B------:R-:W0:Y:S01]  /*0000*/  LDC R1, c[0x0][0x28] ;  /* 0x00000a00ff017b82 */ /* 0x000e220000000800 */
[----:B------:R-:W1:Y:S07]  /*0010*/  S2R R0, SR_TID.X ;  /* 0x0000000000007919 */ /* 0x000e6e0000002100 */
[----:B------:R-:W2:Y:S01]  /*0020*/  LDC.64 R22, c[0x0][0x218] ;  /* 0x00008600ff167b82 */ /* 0x000ea20000000a00 */
[----:B------:R-:W-:Y:S02]  /*0030*/  CS2R R8, SRZ ;  /* 0x0000000000087805 */ /* 0x000fe4000001ff00 */
[----:B------:R-:W-:Y:S01]  /*0040*/  CS2R R10, SRZ ;  /* 0x00000000000a7805 */ /* 0x000fe2000001ff00 */
[----:B------:R-:W3:Y:S01]  /*0050*/  S2R R3, SR_CTAID.X ;  /* 0x0000000000037919 */ /* 0x000ee20000002500 */
[----:B------:R-:W-:Y:S01]  /*0060*/  CS2R R12, SRZ ;  /* 0x00000000000c7805 */ /* 0x000fe2000001ff00 */
[----:B------:R-:W-:-:S02]  /*0070*/  ULDC.64 UR4, c[0x0][0x208] ;  /* 0x0000820000047ab9 */ /* 0x000fc40000000a00 */
[----:B------:R-:W4:Y:S08]  /*0080*/  LDC.64 R28, c[0x0][0x228] ;  /* 0x00008a00ff1c7b82 */ /* 0x000f300000000a00 */
[----:B------:R-:W5:Y:S08]  /*0090*/  LDC.64 R14, c[0x0][0x220] ;  /* 0x00008800ff0e7b82 */ /* 0x000f700000000a00 */
[----:B------:R-:W2:Y:S01]  /*00a0*/  LDC.64 R24, c[0x0][0x238] ;  /* 0x00008e00ff187b82 */ /* 0x000ea20000000a00 */
[----:B-1----:R-:W-:-:S07]  /*00b0*/  SHF.L.U32 R0, R0, 0x1, RZ ;  /* 0x0000000100007819 */ /* 0x002fce00000006ff */
[----:B------:R-:W1:Y:S01]  /*00c0*/  LDC.64 R20, c[0x0][0x230] ;  /* 0x00008c00ff147b82 */ /* 0x000e620000000a00 */
[----:B------:R-:W-:Y:S02]  /*00d0*/  LOP3.LUT R0, R0, 0xfe, RZ, 0xc0, !PT ;  /* 0x000000fe00007812 */ /* 0x000fe400078ec0ff */
[----:B---3--:R-:W-:Y:S02]  /*00e0*/  SHF.R.S32.HI R5, RZ, 0x17, R3 ;  /* 0x00000017ff057819 */ /* 0x008fe40000011403 */
[----:B------:R-:W-:-:S03]  /*00f0*/  LEA R4, R3, R0, 0x8 ;  /* 0x0000000003047211 */ /* 0x000fc600078e40ff */
[----:B------:R-:W3:Y:S01]  /*0100*/  LDC.64 R16, c[0x0][0x248] ;  /* 0x00009200ff107b82 */ /* 0x000ee20000000a00 */
[----:B------:R-:W-:Y:S02]  /*0110*/  SGXT R5, R5, 0x1 ;  /* 0x000000010505781a */ /* 0x000fe40000000200 */
[C---:B------:R-:W-:Y:S01]  /*0120*/  ISETP.GE.AND P0, PT, R4.reuse, 0x100, PT ;  /* 0x000001000400780c */ /* 0x040fe20003f06270 */
[----:B0----5:R-:W-:Y:S01]  /*0130*/  IMAD.WIDE R26, R4, 0x4, R14 ;  /* 0x00000004041a7825 */ /* 0x021fe200078e020e */
[----:B------:R-:W-:-:S03]  /*0140*/  LEA.HI R0, R5, R4, RZ, 0x2 ;  /* 0x0000000405007211 */ /* 0x000fc600078f10ff */
[----:B------:R-:W0:Y:S01]  /*0150*/  LDC.64 R2, c[0x0][0x210] ;  /* 0x00008400ff027b82 */ /* 0x000e220000000a00 */
[----:B------:R-:W-:-:S04]  /*0160*/  LOP3.LUT R7, R0, 0xfffffffc, RZ, 0xc0, !PT ;  /* 0xfffffffc00077812 */ /* 0x000fc800078ec0ff */
[----:B------:R-:W-:-:S03]  /*0170*/  IADD3 R7, R4, -R7, RZ ;  /* 0x8000000704077210 */ /* 0x000fc60007ffe0ff */
[----:B------:R5:W3:Y:S02]  /*0180*/  @!P0 LDG.E.64 R10, desc[UR4][R26.64] ;  /* 0x000000041a0a8981 */ /* 0x000ae4000c1e1b00 */
[----:B--2---:R-:W-:-:S04]  /*0190*/  IMAD.WIDE R22, R7, 0x4, R22 ;  /* 0x0000000407167825 */ /* 0x004fc800078e0216 */
[----:B----4-:R-:W-:Y:S01]  /*01a0*/  IMAD.WIDE R28, R7, 0x4, R28 ;  /* 0x00000004071c7825 */ /* 0x010fe200078e021c */
[----:B------:R-:W-:Y:S01]  /*01b0*/  CS2R R6, SRZ ;  /* 0x0000000000067805 */ /* 0x000fe2000001ff00 */
[----:B-----5:R-:W2:Y:S03]  /*01c0*/  LDC.64 R26, c[0x0][0x240] ;  /* 0x00009000ff1a7b82 */ /* 0x020ea60000000a00 */
[----:B------:R-:W4:Y:S04]  /*01d0*/  @!P0 LDG.E.EL.64 R8, desc[UR4][R28.64] ;  /* 0x000000041c088981 */ /* 0x000f28000c2e1b00 */
[----:B------:R5:W4:Y:S01]  /*01e0*/  @!P0 LDG.E.EL.64 R6, desc[UR4][R22.64] ;  /* 0x0000000416068981 */ /* 0x000b22000c2e1b00 */
[----:B0-----:R-:W-:-:S05]  /*01f0*/  IMAD.WIDE R2, R4, 0x4, R2 ;  /* 0x0000000404027825 */ /* 0x001fca00078e0202 */
[----:B------:R-:W4:Y:S01]  /*0200*/  @!P0 LDG.E.64 R12, desc[UR4][R2.64] ;  /* 0x00000004020c8981 */ /* 0x000f22000c1e1b00 */
[----:B------:R-:W-:Y:S02]  /*0210*/  CS2R R14, SRZ ;  /* 0x00000000000e7805 */ /* 0x000fe4000001ff00 */
[----:B------:R-:W-:Y:S01]  /*0220*/  CS2R R18, SRZ ;  /* 0x0000000000127805 */ /* 0x000fe2000001ff00 */
[----:B------:R-:W-:Y:S01]  /*0230*/  IMAD.WIDE R24, R4, 0x4, R24 ;  /* 0x0000000404187825 */ /* 0x000fe200078e0218 */
[----:B------:R-:W-:-:S04]  /*0240*/  LEA.HI R0, R5, R4, RZ, 0x4 ;  /* 0x0000000405007211 */ /* 0x000fc800078f20ff */
[----:B------:R-:W4:Y:S01]  /*0250*/  @!P0 LDG.E.64 R14, desc[UR4][R24.64] ;  /* 0x00000004180e8981 */ /* 0x000f22000c1e1b00 */
[----:B--2---:R-:W-:-:S05]  /*0260*/  IMAD.WIDE R26, R4, 0x4, R26 ;  /* 0x00000004041a7825 */ /* 0x004fca00078e021a */
[----:B------:R-:W2:Y:S01]  /*0270*/  @!P0 LDG.E.64 R18, desc[UR4][R26.64] ;  /* 0x000000041a128981 */ /* 0x000ea2000c1e1b00 */
[----:B-----5:R-:W-:Y:S02]  /*0280*/  LEA.HI R22, R5, R4, RZ, 0x6 ;  /* 0x0000000405167211 */ /* 0x020fe400078f30ff */
[----:B------:R-:W-:Y:S02]  /*0290*/  LOP3.LUT R5, R0, 0xfffffff0, RZ, 0xc0, !PT ;  /* 0xfffffff000057812 */ /* 0x000fe400078ec0ff */
[----:B------:R-:W-:Y:S02]  /*02a0*/  SHF.R.S32.HI R22, RZ, 0x6, R22 ;  /* 0x00000006ff167819 */ /* 0x000fe40000011416 */
[----:B------:R-:W-:-:S04]  /*02b0*/  IADD3 R5, R4, -R5, RZ ;  /* 0x8000000504057210 */ /* 0x000fc80007ffe0ff */
[----:B------:R-:W-:Y:S02]  /*02c0*/  LEA R5, R22, R5, 0x4 ;  /* 0x0000000516057211 */ /* 0x000fe400078e20ff */
[----:B------:R-:W-:Y:S01]  /*02d0*/  CS2R R22, SRZ ;  /* 0x0000000000167805 */ /* 0x000fe2000001ff00 */
[----:B---3--:R-:W-:-:S04]  /*02e0*/  IMAD.WIDE R16, R4, 0x4, R16 ;  /* 0x0000000404107825 */ /* 0x008fc800078e0210 */
[----:B-1----:R-:W-:Y:S01]  /*02f0*/  IMAD.WIDE R28, R5, 0x4, R20 ;  /* 0x00000004051c7825 */ /* 0x002fe200078e0214 */
[----:B------:R-:W-:-:S04]  /*0300*/  CS2R R20, SRZ ;  /* 0x0000000000147805 */ /* 0x000fc8000001ff00 */
[----:B------:R0:W5:Y:S04]  /*0310*/  @!P0 LDG.E.EL.64 R22, desc[UR4][R28.64] ;  /* 0x000000041c168981 */ /* 0x000168000c2e1b00 */
[----:B------:R0:W5:Y:S01]  /*0320*/  @!P0 LDG.E.64 R20, desc[UR4][R16.64] ;  /* 0x0000000410148981 */ /* 0x000162000c1e1b00 */
[----:B------:R-:W-:Y:S01]  /*0330*/  BSSY B0, `(.L_x_0) ;  /* 0x0000036000007945 */ /* 0x000fe20003800000 */
[----:B----4-:R-:W-:Y:S01]  /*0340*/  FADD R5, R8, R10 ;  /* 0x0000000a08057221 */ /* 0x010fe20000000000 */
[----:B------:R-:W-:-:S04]  /*0350*/  FADD R6, R6, R12 ;  /* 0x0000000c06067221 */ /* 0x000fc80000000000 */
[----:B------:R-:W-:-:S04]  /*0360*/  FADD R5, R6, R5 ;  /* 0x0000000506057221 */ /* 0x000fc80000000000 */
[----:B------:R-:W-:-:S04]  /*0370*/  FADD R5, RZ, -R5 ;  /* 0x80000005ff057221 */ /* 0x000fc80000000000 */
[----:B------:R-:W-:Y:S01]  /*0380*/  FMUL R5, R5, 1.4426950216293334961 ;  /* 0x3fb8aa3b05057820 */ /* 0x000fe20000400000 */
[----:B------:R-:W-:Y:S01]  /*0390*/  FADD R0, R9, R11 ;  /* 0x0000000b09007221 */ /* 0x000fe20000000000 */
[----:B------:R-:W-:-:S03]  /*03a0*/  FADD R7, R7, R13 ;  /* 0x0000000d07077221 */ /* 0x000fc60000000000 */
[----:B------:R-:W-:Y:S01]  /*03b0*/  FSETP.GEU.AND P1, PT, R5, -126, PT ;  /* 0xc2fc00000500780b */ /* 0x000fe20003f2e000 */
[----:B------:R-:W-:-:S04]  /*03c0*/  FADD R0, R7, R0 ;  /* 0x0000000007007221 */ /* 0x000fc80000000000 */
[----:B------:R-:W-:-:S04]  /*03d0*/  FADD R0, RZ, -R0 ;  /* 0x80000000ff007221 */ /* 0x000fc80000000000 */
[----:B------:R-:W-:-:S04]  /*03e0*/  FMUL R6, R0, 1.4426950216293334961 ;  /* 0x3fb8aa3b00067820 */ /* 0x000fc80000400000 */
[----:B------:R-:W-:-:S04]  /*03f0*/  @!P1 FMUL R5, R5, 0.5 ;  /* 0x3f00000005059820 */ /* 0x000fc80000400000 */
[----:B------:R-:W1:Y:S01]  /*0400*/  MUFU.EX2 R0, R5 ;  /* 0x0000000500007308 */ /* 0x000e620000000800 */
[----:B------:R-:W-:Y:S01]  /*0410*/  FSETP.GEU.AND P2, PT, R6, -126, PT ;  /* 0xc2fc00000600780b */ /* 0x000fe20003f4e000 */
[----:B-1----:R-:W-:-:S12]  /*0420*/  @!P1 FMUL R0, R0, R0 ;  /* 0x0000000000009220 */ /* 0x002fd80000400000 */
[----:B------:R-:W-:Y:S01]  /*0430*/  @!P2 FMUL R6, R6, 0.5 ;  /* 0x3f0000000606a820 */ /* 0x000fe20000400000 */
[----:B------:R-:W-:-:S03]  /*0440*/  FADD R0, R0, 1 ;  /* 0x3f80000000007421 */ /* 0x000fc60000000000 */
[----:B------:R-:W1:Y:S02]  /*0450*/  MUFU.EX2 R7, R6 ;  /* 0x0000000600077308 */ /* 0x000e640000000800 */
[----:B------:R-:W-:Y:S01]  /*0460*/  FSETP.GT.AND P1, PT, R0, 8.50705917302346158658e+37, PT ;  /* 0x7e8000000000780b */ /* 0x000fe20003f24000 */
[----:B------:R-:W-:-:S12]  /*0470*/  HFMA2.MMA R10, -RZ, RZ, 1.625, 0 ;  /* 0x3e800000ff0a7435 */ /* 0x000fd800000001ff */
[----:B------:R-:W-:Y:S01]  /*0480*/  @P1 FMUL R0, R0, 0.25 ;  /* 0x3e80000000001820 */ /* 0x000fe20000400000 */
[----:B-1----:R-:W-:-:S05]  /*0490*/  @!P2 FMUL R7, R7, R7 ;  /* 0x000000070707a220 */ /* 0x002fca0000400000 */
[----:B------:R-:W1:Y:S01]  /*04a0*/  MUFU.RCP R0, R0 ;  /* 0x0000000000007308 */ /* 0x000e620000001000 */
[----:B------:R-:W-:Y:S01]  /*04b0*/  FADD R8, R7, 1 ;  /* 0x3f80000007087421 */ /* 0x000fe20000000000 */
[----:B------:R-:W-:-:S04]  /*04c0*/  FSEL R5, R10, 1, P1 ;  /* 0x3f8000000a057808 */ /* 0x000fc80000800000 */
[----:B------:R-:W-:Y:S01]  /*04d0*/  FSETP.GT.AND P2, PT, R8, 8.50705917302346158658e+37, PT ;  /* 0x7e8000000800780b */ /* 0x000fe20003f44000 */
[----:B-1----:R-:W-:-:S04]  /*04e0*/  FMUL R6, R0, R5 ;  /* 0x0000000500067220 */ /* 0x002fc80000400000 */
[----:B--2---:R-:W-:-:S08]  /*04f0*/  FFMA R14, R6, R18, R14 ;  /* 0x00000012060e7223 */ /* 0x004fd0000000000e */
[----:B------:R-:W-:Y:S01]  /*0500*/  @P2 FMUL R8, R8, 0.25 ;  /* 0x3e80000008082820 */ /* 0x000fe20000400000 */
[----:B------:R-:W-:-:S03]  /*0510*/  FADD.FTZ R9, |R14|, -RZ ;  /* 0x800000ff0e097221 */ /* 0x000fc60000010200 */
[----:B------:R-:W1:Y:S02]  /*0520*/  MUFU.RCP R7, R8 ;  /* 0x0000000800077308 */ /* 0x000e640000001000 */
[----:B------:R-:W-:Y:S02]  /*0530*/  FSETP.GE.AND P1, PT, R9, 0.60000002384185791016, PT ;  /* 0x3f19999a0900780b */ /* 0x000fe40003f26000 */
[----:B------:R-:W-:-:S05]  /*0540*/  FSEL R10, R10, 1, P2 ;  /* 0x3f8000000a0a7808 */ /* 0x000fca0001000000 */
[----:B-1----:R-:W-:-:S04]  /*0550*/  FMUL R7, R7, R10 ;  /* 0x0000000a07077220 */ /* 0x002fc80000400000 */
[----:B------:R-:W-:Y:S02]  /*0560*/  FFMA R15, R7, R19, R15 ;  /* 0x00000013070f7223 */ /* 0x000fe4000000000f */
[----:B0-----:R-:W-:Y:S05]  /*0570*/  @!P1 BRA `(.L_x_1) ;  /* 0x0000000000289947 */ /* 0x001fea0003800000 */
[C---:B------:R-:W-:Y:S01]  /*0580*/  FMUL R0, R9.reuse, 2.8853900432586669922 ;  /* 0x4038aa3b09007820 */ /* 0x040fe20000400000 */
[----:B------:R-:W-:Y:S02]  /*0590*/  MOV R8, 0x3f800000 ;  /* 0x3f80000000087802 */ /* 0x000fe40000000f00 */
[----:B------:R-:W-:-:S03]  /*05a0*/  FSETP.GE.AND P1, PT, R9, 9.010913848876953125, PT ;  /* 0x41102cb40900780b */ /* 0x000fc60003f26000 */
[----:B------:R-:W0:Y:S02]  /*05b0*/  MUFU.EX2 R0, R0 ;  /* 0x0000000000007308 */ /* 0x000e240000000800 */
[----:B0-----:R-:W-:-:S06]  /*05c0*/  FADD R5, R0, 1 ;  /* 0x3f80000000057421 */ /* 0x001fcc0000000000 */
[----:B------:R-:W0:Y:S02]  /*05d0*/  MUFU.RCP R5, R5 ;  /* 0x0000000500057308 */ /* 0x000e240000001000 */
[----:B0-----:R-:W-:-:S05]  /*05e0*/  FFMA.FTZ R8, R5, -2, R8 ;  /* 0xc000000005087823 */ /* 0x001fca0000010008 */
[----:B------:R-:W-:-:S04]  /*05f0*/  FSEL R9, R8, 1, !P1 ;  /* 0x3f80000008097808 */ /* 0x000fc80004800000 */
[----:B------:R-:W-:Y:S01]  /*0600*/  LOP3.LUT R9, R9, 0x80000000, R14, 0xf8, !PT ;  /* 0x8000000009097812 */ /* 0x000fe200078ef80e */
[----:B------:R-:W-:Y:S06]  /*0610*/  BRA `(.L_x_2) ;  /* 0x00000000001c7947 */ /* 0x000fec0003800000 */
.L_x_1:
[----:B------:R-:W-:Y:S01]  /*0620*/  MOV R0, 0x3c80f082 ;  /* 0x3c80f08200007802 */ /* 0x000fe20000000f00 */
[----:B------:R-:W-:-:S04]  /*0630*/  FMUL R5, R14, R14 ;  /* 0x0000000e0e057220 */ /* 0x000fc80000400000 */
[----:B------:R-:W-:-:S04]  /*0640*/  FFMA.FTZ R0, R5, R0, -0.052303962409496307373 ;  /* 0xbd563cae05007423 */ /* 0x000fc80000010000 */
[----:B------:R-:W-:-:S04]  /*0650*/  FFMA.FTZ R0, R5, R0, 0.1331529766321182251 ;  /* 0x3e08594105007423 */ /* 0x000fc80000010000 */
[----:B------:R-:W-:-:S04]  /*0660*/  FFMA.FTZ R0, R5, R0, -0.33332768082618713379 ;  /* 0xbeaaa9ed05007423 */ /* 0x000fc80000010000 */
[----:B------:R-:W-:-:S04]  /*0670*/  FFMA.FTZ R5, R5, R0, RZ ;  /* 0x0000000005057223 */ /* 0x000fc800000100ff */
[----:B------:R-:W-:-:S07]  /*0680*/  FFMA.FTZ R9, R14, R5, R14 ;  /* 0x000000050e097223 */ /* 0x000fce000001000e */
.L_x_2:
[----:B------:R-:W-:Y:S05]  /*0690*/  BSYNC B0 ;  /* 0x0000000000007941 */ /* 0x000fea0003800000 */
.L_x_0:
[----:B------:R-:W-:Y:S01]  /*06a0*/  FADD.FTZ R12, |R15|, -RZ ;  /* 0x800000ff0f0c7221 */ /* 0x000fe20000010200 */
[----:B------:R-:W-:Y:S01]  /*06b0*/  BSSY B0, `(.L_x_3) ;  /* 0x0000015000007945 */ /* 0x000fe20003800000 */
[----:B------:R-:W-:-:S03]  /*06c0*/  SHF.R.S32.HI R5, RZ, 0x1f, R4 ;  /* 0x0000001fff057819 */ /* 0x000fc60000011404 */
[----:B------:R-:W-:-:S13]  /*06d0*/  FSETP.GE.AND P1, PT, R12, 0.60000002384185791016, PT ;  /* 0x3f19999a0c00780b */ /* 0x000fda0003f26000 */
[----:B------:R-:W-:Y:S05]  /*06e0*/  @!P1 BRA `(.L_x_4) ;  /* 0x0000000000289947 */ /* 0x000fea0003800000 */
        /* <DEDUP_REMOVED lines=10> */
.L_x_4:
[----:B------:R-:W-:Y:S01]  /*0790*/  HFMA2.MMA R0, -RZ, RZ, 1.125, -9232 ;  /* 0x3c80f082ff007435 */ /* 0x000fe200000001ff */
[----:B------:R-:W-:-:S09]  /*07a0*/  FMUL R11, R15, R15 ;  /* 0x0000000f0f0b7220 */ /* 0x000fd20000400000 */
[----:B------:R-:W-:-:S04]  /*07b0*/  FFMA.FTZ R0, R11, R0, -0.052303962409496307373 ;  /* 0xbd563cae0b007423 */ /* 0x000fc80000010000 */
[----:B------:R-:W-:-:S04]  /*07c0*/  FFMA.FTZ R0, R11, R0, 0.1331529766321182251 ;  /* 0x3e0859410b007423 */ /* 0x000fc80000010000 */
[----:B------:R-:W-:-:S04]  /*07d0*/  FFMA.FTZ R0, R11, R0, -0.33332768082618713379 ;  /* 0xbeaaa9ed0b007423 */ /* 0x000fc80000010000 */
[----:B------:R-:W-:-:S04]  /*07e0*/  FFMA.FTZ R0, R11, R0, RZ ;  /* 0x000000000b007223 */ /* 0x000fc800000100ff */
[----:B------:R-:W-:-:S07]  /*07f0*/  FFMA.FTZ R0, R15, R0, R15 ;  /* 0x000000000f007223 */ /* 0x000fce000001000f */
.L_x_5:
[----:B------:R-:W-:Y:S05]  /*0800*/  BSYNC B0 ;  /* 0x0000000000007941 */ /* 0x000fea0003800000 */
.L_x_3:
[----:B-----5:R-:W-:Y:S01]  /*0810*/  FMUL R9, R9, R22 ;  /* 0x0000001609097220 */ /* 0x020fe20000400000 */
[----:B------:R-:W-:Y:S01]  /*0820*/  ULDC.64 UR6, c[0x0][0x250] ;  /* 0x0000940000067ab9 */ /* 0x000fe20000000a00 */
[----:B------:R-:W-:Y:S01]  /*0830*/  FADD R22, -R22, 1 ;  /* 0x3f80000016167421 */ /* 0x000fe20000000100 */
[----:B------:R-:W-:Y:S01]  /*0840*/  LEA R8, P1, R4, UR6, 0x2 ;  /* 0x0000000604087c11 */ /* 0x000fe2000f8210ff */
[----:B------:R-:W-:Y:S01]  /*0850*/  FMUL R0, R0, R23 ;  /* 0x0000001700007220 */ /* 0x000fe20000400000 */
[----:B------:R-:W-:Y:S01]  /*0860*/  FADD R23, -R23, 1 ;  /* 0x3f80000017177421 */ /* 0x000fe20000000100 */
[----:B------:R-:W-:Y:S01]  /*0870*/  FFMA R20, R22, R20, R9 ;  /* 0x0000001416147223 */ /* 0x000fe20000000009 */
[----:B------:R0:W-:Y:S01]  /*0880*/  @!P0 STG.E.64 desc[UR4][R2.64], R6 ;  /* 0x0000000602008986 */ /* 0x0001e2000c101b04 */
[----:B------:R-:W-:Y:S01]  /*0890*/  LEA.HI.X R9, R4, UR7, R5, 0x2, P1 ;  /* 0x0000000704097c11 */ /* 0x000fe200088f1405 */
[----:B------:R-:W-:Y:S01]  /*08a0*/  FFMA R21, R23, R21, R0 ;  /* 0x0000001517157223 */ /* 0x000fe20000000000 */
[----:B------:R-:W-:Y:S06]  /*08b0*/  @P0 EXIT ;  /* 0x000000000000094d */ /* 0x000fec0003800000 */
[----:B------:R-:W-:Y:S01]  /*08c0*/  STG.E.64 desc[UR4][R8.64], R20 ;  /* 0x0000001408007986 */ /* 0x000fe2000c101b04 */
[----:B------:R-:W-:Y:S05]  /*08d0*/  EXIT ;  /* 0x000000000000794d */ /* 0x000fea0003800000 */
.L_x_6:
[----:B------:R-:W-:-:S00]  /*08e0*/  BRA `(.L_x_6) ;  /* 0xfffffffc00fc7947 */ /* 0x000fc0000383ffff */
[----:B------:R-:W-:-:S00]  /*08f0*/  NOP ;  /* 0x0000000000007918 */ /* 0x000fc00000000000 */
        /* <DEDUP_REMOVED lines=8> */
.L_x_7:


//--------------------- .nv.global.init           --------------------------
	.section	.nv.global.init,"aw",@progbits
.nv.global.init:
	.type		_$_str,@object
	.size		_$_str,(.L_0 - _$_str)
_$_str:
        /*0000*/ 	.byte	0x5f, 0x5f, 0x43, 0x55, 0x44, 0x41, 0x5f, 0x46, 0x54, 0x5a, 0x00
.L_0:


//--------------------- .nv.constant0.triton_poi_fused_add_mul_rsub_sigmoid_tanh_0 --------------------------
	.section	.nv.constant0.triton_poi_fused_add_mul_rsub_sigmoid_tanh_0,"a",@progbits
	.sectionflags	@""
	.align	4
.nv.constant0.triton_poi_fused_add_mul_rsub_sigmoid_tanh_0:
	.zero		604
